//
// Generated by NVIDIA NVVM Compiler
//
// Compiler Build ID: CL-36424714
// Cuda compilation tools, release 13.0, V13.0.88
// Based on NVVM 20.0.0
//

.version 9.0
.target sm_100
.address_size 64

	// .globl	_Z14hello_from_gpuv
.extern .func  (.param .b32 func_retval0) vprintf
(
	.param .b64 vprintf_param_0,
	.param .b64 vprintf_param_1
)
;
.global .align 1 .b8 $str[60] = {72, 101, 108, 108, 111, 32, 87, 111, 114, 108, 100, 32, 102, 114, 111, 109, 32, 116, 104, 101, 32, 71, 80, 85, 33, 32, 98, 108, 111, 99, 107, 73, 100, 120, 32, 105, 115, 32, 37, 100, 44, 32, 116, 104, 114, 101, 97, 100, 73, 100, 120, 32, 105, 115, 32, 37, 100, 33, 10};

.visible .entry _Z14hello_from_gpuv()
{
	.local .align 8 .b8 	__local_depot0[8];
	.reg .b64 	%SP;
	.reg .b64 	%SPL;
	.reg .b32 	%r<5>;
	.reg .b64 	%rd<5>;

	mov.u64 	%SPL, __local_depot0;
	cvta.local.u64 	%SP, %SPL;
	add.u64 	%rd1, %SP, 0;
	add.u64 	%rd2, %SPL, 0;
	mov.u32 	%r1, %ctaid.x;
	mov.u32 	%r2, %tid.x;
	st.local.v2.u32 	[%rd2], {%r1, %r2};
	mov.u64 	%rd3, $str;
	cvta.global.u64 	%rd4, %rd3;
	{ // callseq 0, 0
	.param .b64 param0;
	st.param.b64 	[param0], %rd4;
	.param .b64 param1;
	st.param.b64 	[param1], %rd1;
	.param .b32 retval0;
	call.uni (retval0), 
	vprintf, 
	(
	param0, 
	param1
	);
	ld.param.b32 	%r3, [retval0];
	} // callseq 0
	ret;

}


// ===== COMPILED SASS (sm_100) =====

	.target	sm_100

	.elftype	@"ET_EXEC"


//--------------------- .note.nv.tkinfo           --------------------------
	.section	.note.nv.tkinfo,"",@"SHT_NOTE"
	.sectionflags	@"SHF_NOTE_NV_TKINFO"
	.tkinfo
        /*0018*/ 	.word	0x00000002
        /*0030*/ 	.string	""
        /*0030*/ 	.string	"ptxas"
        /*0030*/ 	.string	"Cuda compilation tools, release 13.0, V13.0.88"
        /*0030*/ 	.string	"Build cuda_13.0.r13.0/compiler.36424714_0"
        /*0030*/ 	.string	"-arch sm_100 -m 64 "



//--------------------- .note.nv.cuinfo           --------------------------
	.section	.note.nv.cuinfo,"",@"SHT_NOTE"
	.sectionflags	@"SHF_NOTE_NV_CUINFO"
        /*0018*/ 	.short	0x0002
        /*001a*/ 	.short	0x0064
        /*001c*/ 	.short	0x0082
	.zero		2


//--------------------- .nv.info                  --------------------------
	.section	.nv.info,"",@"SHT_CUDA_INFO"
	.align	4


	//----- nvinfo : EIATTR_REGCOUNT
	.align		4
        /*0000*/ 	.byte	0x04, 0x2f
        /*0002*/ 	.short	(.L_2 - .L_1)
	.align		4
.L_1:
        /*0004*/ 	.word	index@(_Z14hello_from_gpuv)
        /*0008*/ 	.word	0x00000018


	//----- nvinfo : EIATTR_FRAME_SIZE
	.align		4
.L_2:
        /*000c*/ 	.byte	0x04, 0x11
        /*000e*/ 	.short	(.L_4 - .L_3)
	.align		4
.L_3:
        /*0010*/ 	.word	index@(_Z14hello_from_gpuv)
        /*0014*/ 	.word	0x00000008


	//----- nvinfo : EIATTR_MIN_STACK_SIZE
	.align		4
.L_4:
        /*0018*/ 	.byte	0x04, 0x12
        /*001a*/ 	.short	(.L_6 - .L_5)
	.align		4
.L_5:
        /*001c*/ 	.word	index@(_Z14hello_from_gpuv)
        /*0020*/ 	.word	0x00000008
.L_6:


//--------------------- .nv.compat                --------------------------
	.section	.nv.compat,"",@"SHT_CUDA_COMPAT_INFO"
	.align	4
        /*0000*/ 	.byte	0x02, 0x09, 0x00, 0x00, 0x02, 0x02, 0x01, 0x00, 0x02, 0x05, 0x05, 0x00, 0x03, 0x07, 0x01, 0x01
        /*0010*/ 	.byte	0x02, 0x03, 0x00, 0x00, 0x02, 0x06, 0x01, 0x00, 0x04, 0x0b, 0x08, 0x00, 0x09, 0x00, 0x00, 0x00
        /*0020*/ 	.byte	0x00, 0x00, 0x00, 0x00


//--------------------- .nv.info._Z14hello_from_gpuv --------------------------
	.section	.nv.info._Z14hello_from_gpuv,"",@"SHT_CUDA_INFO"
	.sectionflags	@""
	.align	4


	//----- nvinfo : EIATTR_CUDA_API_VERSION
	.align		4
        /*0000*/ 	.byte	0x04, 0x37
        /*0002*/ 	.short	(.L_8 - .L_7)
.L_7:
        /*0004*/ 	.word	0x00000082


	//----- nvinfo : EIATTR_SPARSE_MMA_MASK
	.align		4
.L_8:
        /*0008*/ 	.byte	0x03, 0x50
        /*000a*/ 	.short	0x0000


	//----- nvinfo : EIATTR_MAXREG_COUNT
	.align		4
        /*000c*/ 	.byte	0x03, 0x1b
        /*000e*/ 	.short	0x00ff


	//----- nvinfo : EIATTR_EXTERNS
	.align		4
        /*0010*/ 	.byte	0x04, 0x0f
        /*0012*/ 	.short	(.L_10 - .L_9)


	//   ....[0]....
	.align		4
.L_9:
        /*0014*/ 	.word	index@(vprintf)


	//----- nvinfo : EIATTR_MERCURY_ISA_VERSION
	.align		4
.L_10:
        /*0018*/ 	.byte	0x03, 0x5f
        /*001a*/ 	.short	0x0101


	//----- nvinfo : EIATTR_VRC_CTA_INIT_COUNT
	.align		4
        /*001c*/ 	.byte	0x02, 0x4a
	.zero		1
	.zero		1


	//----- nvinfo : EIATTR_SYSCALL_OFFSETS
	.align		4
        /*0020*/ 	.byte	0x04, 0x46
        /*0022*/ 	.short	(.L_12 - .L_11)


	//   ....[0]....
.L_11:
        /*0024*/ 	.word	0x000000f0


	//----- nvinfo : EIATTR_EXIT_INSTR_OFFSETS
	.align		4
.L_12:
        /*0028*/ 	.byte	0x04, 0x1c
        /*002a*/ 	.short	(.L_14 - .L_13)


	//   ....[0]....
.L_13:
        /*002c*/ 	.word	0x00000100


	//----- nvinfo : EIATTR_SW_WAR
	.align		4
.L_14:
        /*0030*/ 	.byte	0x04, 0x36
        /*0032*/ 	.short	(.L_16 - .L_15)
.L_15:
        /*0034*/ 	.word	0x00000008
.L_16:


//--------------------- .nv.callgraph             --------------------------
	.section	.nv.callgraph,"",@"SHT_CUDA_CALLGRAPH"
	.align	4
	.sectionentsize	8
	.align		4
        /*0000*/ 	.word	0x00000000
	.align		4
        /*0004*/ 	.word	0xffffffff
	.align		4
        /*0008*/ 	.word	index@(_Z14hello_from_gpuv)
	.align		4
        /*000c*/ 	.word	index@(vprintf)
	.align		4
        /*0010*/ 	.word	0x00000000
	.align		4
        /*0014*/ 	.word	0xfffffffe
	.align		4
        /*0018*/ 	.word	0x00000000
	.align		4
        /*001c*/ 	.word	0xfffffffd
	.align		4
        /*0020*/ 	.word	0x00000000
	.align		4
        /*0024*/ 	.word	0xfffffffc


//--------------------- .nv.constant4             --------------------------
	.section	.nv.constant4,"a",@progbits
	.align	8
	.align		8
.nv.constant4:
        /*0000*/ 	.dword	vprintf
	.align		8
        /*0008*/ 	.dword	$str


//--------------------- .text._Z14hello_from_gpuv --------------------------
	.section	.text._Z14hello_from_gpuv,"ax",@progbits
	.align	128
        .global         _Z14hello_from_gpuv
        .type           _Z14hello_from_gpuv,@function
        .size           _Z14hello_from_gpuv,(.L_x_2 - _Z14hello_from_gpuv)
        .other          _Z14hello_from_gpuv,@"STO_CUDA_ENTRY STV_DEFAULT"
_Z14hello_from_gpuv:
.text._Z14hello_from_gpuv:
[----:B------:R-:W0:Y:S01]  /*0000*/  LDC R1, c[0x0][0x37c] ;  /* 0x0000df00ff017b82 */ /* 0x000e220000000800 */
[----:B------:R-:W1:Y:S01]  /*0010*/  S2R R8, SR_CTAID.X ;  /* 0x0000000000087919 */ /* 0x000e620000002500 */
[----:B0-----:R-:W-:Y:S01]  /*0020*/  VIADD R1, R1, 0xfffffff8 ;  /* 0xfffffff801017836 */ /* 0x001fe20000000000 */
[----:B------:R-:W-:Y:S01]  /*0030*/  MOV R0, 0x0 ;  /* 0x0000000000007802 */ /* 0x000fe20000000f00 */
[----:B------:R-:W0:Y:S01]  /*0040*/  LDCU UR4, c[0x0][0x2f8] ;  /* 0x00005f00ff0477ac */ /* 0x000e220008000800 */
[----:B------:R-:W1:Y:S03]  /*0050*/  S2R R9, SR_TID.X ;  /* 0x0000000000097919 */ /* 0x000e660000002100 */
[----:B------:R2:W3:Y:S01]  /*0060*/  LDC.64 R2, c[0x4][R0] ;  /* 0x0100000000027b82 */ /* 0x0004e20000000a00 */
[----:B------:R-:W4:Y:S01]  /*0070*/  LDCU.64 UR6, c[0x4][0x8] ;  /* 0x01000100ff0677ac */ /* 0x000f220008000a00 */
[----:B------:R-:W5:Y:S01]  /*0080*/  LDCU UR5, c[0x0][0x2fc] ;  /* 0x00005f80ff0577ac */ /* 0x000f620008000800 */
[----:B0-----:R-:W-:Y:S01]  /*0090*/  IADD3 R6, P0, PT, R1, UR4, RZ ;  /* 0x0000000401067c10 */ /* 0x001fe2000ff1e0ff */
[----:B----4-:R-:W-:Y:S01]  /*00a0*/  IMAD.U32 R4, RZ, RZ, UR6 ;  /* 0x00000006ff047e24 */ /* 0x010fe2000f8e00ff */
[----:B------:R-:W-:-:S03]  /*00b0*/  MOV R5, UR7 ;  /* 0x0000000700057c02 */ /* 0x000fc60008000f00 */
[----:B-----5:R-:W-:Y:S01]  /*00c0*/  IMAD.X R7, RZ, RZ, UR5, P0 ;  /* 0x00000005ff077e24 */ /* 0x020fe200080e06ff */
[----:B-1----:R2:W-:Y:S07]  /*00d0*/  STL.64 [R1], R8 ;  /* 0x0000000801007387 */ /* 0x0025ee0000100a00 */
[----:B------:R-:W-:-:S07]  /*00e0*/  LEPC R20, `(.L_x_0) ;  /* 0x000000001014794e */ /* 0x000fce0000000000 */
[----:B--23--:R-:W-:Y:S05]  /*00f0*/  CALL.ABS.NOINC R2 ;  /* 0x0000000002007343 */ /* 0x00cfea0003c00000 */
.L_x_0:
[----:B------:R-:W-:Y:S05]  /*0100*/  EXIT ;  /* 0x000000000000794d */ /* 0x000fea0003800000 */
.L_x_1:
[----:B------:R-:W-:-:S00]  /*0110*/  BRA `(.L_x_1) ;  /* 0xfffffffc00fc7947 */ /* 0x000fc0000383ffff */
[----:B------:R-:W-:-:S00]  /*0120*/  NOP ;  /* 0x0000000000007918 */ /* 0x000fc00000000000 */
        /* <DEDUP_REMOVED lines=13> */
.L_x_2:


//--------------------- .nv.global.init           --------------------------
	.section	.nv.global.init,"aw",@progbits
.nv.global.init:
	.type		$str,@object
	.size		$str,(.L_0 - $str)
$str:
        /*0000*/ 	.byte	0x48, 0x65, 0x6c, 0x6c, 0x6f, 0x20, 0x57, 0x6f, 0x72, 0x6c, 0x64, 0x20, 0x66, 0x72, 0x6f, 0x6d
        /*0010*/ 	.byte	0x20, 0x74, 0x68, 0x65, 0x20, 0x47, 0x50, 0x55, 0x21, 0x20, 0x62, 0x6c, 0x6f, 0x63, 0x6b, 0x49
        /*0020*/ 	.byte	0x64, 0x78, 0x20, 0x69, 0x73, 0x20, 0x25, 0x64, 0x2c, 0x20, 0x74, 0x68, 0x72, 0x65, 0x61, 0x64
        /*0030*/ 	.byte	0x49, 0x64, 0x78, 0x20, 0x69, 0x73, 0x20, 0x25, 0x64, 0x21, 0x0a, 0x00
.L_0:


//--------------------- .nv.shared.reserved.0     --------------------------
	.section	.nv.shared.reserved.0,"aw",@nobits
	.weak		__nv_reservedSMEM_offset_0_alias
	.size		__nv_reservedSMEM_offset_0_alias, 0, 64
	.other		__nv_reservedSMEM_offset_0_alias,@"STO_CUDA_RESERVED_SHARED STV_DEFAULT"
__nv_reservedSMEM_offset_0_alias:
	.zero		0
	.zero		64


//--------------------- .nv.constant0._Z14hello_from_gpuv --------------------------
	.section	.nv.constant0._Z14hello_from_gpuv,"a",@progbits
	.sectionflags	@""
	.align	4
.nv.constant0._Z14hello_from_gpuv:
	.zero		896


//--------------------- SYMBOLS --------------------------

	.type		.nv.reservedSmem.offset0,@object
	.size		.nv.reservedSmem.offset0,0x4
	.type		vprintf,@function
